//
// Generated by NVIDIA NVVM Compiler
//
// Compiler Build ID: CL-36424714
// Cuda compilation tools, release 13.0, V13.0.88
// Based on NVVM 20.0.0
//

.version 9.0
.target sm_100
.address_size 64

	// .globl	_Z12vectorAddGPUPfS_S_ii

.visible .entry _Z12vectorAddGPUPfS_S_ii(
	.param .u64 .ptr .align 1 _Z12vectorAddGPUPfS_S_ii_param_0,
	.param .u64 .ptr .align 1 _Z12vectorAddGPUPfS_S_ii_param_1,
	.param .u64 .ptr .align 1 _Z12vectorAddGPUPfS_S_ii_param_2,
	.param .u32 _Z12vectorAddGPUPfS_S_ii_param_3,
	.param .u32 _Z12vectorAddGPUPfS_S_ii_param_4
)
{
	.reg .pred 	%p<2>;
	.reg .b32 	%r<8>;
	.reg .b32 	%f<4>;
	.reg .b64 	%rd<11>;

	ld.param.u64 	%rd1, [_Z12vectorAddGPUPfS_S_ii_param_0];
	ld.param.u64 	%rd2, [_Z12vectorAddGPUPfS_S_ii_param_1];
	ld.param.u64 	%rd3, [_Z12vectorAddGPUPfS_S_ii_param_2];
	ld.param.u32 	%r3, [_Z12vectorAddGPUPfS_S_ii_param_3];
	ld.param.u32 	%r2, [_Z12vectorAddGPUPfS_S_ii_param_4];
	mov.u32 	%r4, %ctaid.x;
	mov.u32 	%r5, %ntid.x;
	mov.u32 	%r6, %tid.x;
	mad.lo.s32 	%r1, %r4, %r5, %r6;
	setp.ge.s32 	%p1, %r1, %r3;
	@%p1 bra 	$L__BB0_2;
	cvta.to.global.u64 	%rd4, %rd1;
	cvta.to.global.u64 	%rd5, %rd2;
	cvta.to.global.u64 	%rd6, %rd3;
	add.s32 	%r7, %r2, %r1;
	mul.wide.s32 	%rd7, %r7, 4;
	add.s64 	%rd8, %rd4, %rd7;
	ld.global.f32 	%f1, [%rd8];
	add.s64 	%rd9, %rd5, %rd7;
	ld.global.f32 	%f2, [%rd9];
	add.f32 	%f3, %f1, %f2;
	add.s64 	%rd10, %rd6, %rd7;
	st.global.f32 	[%rd10], %f3;
$L__BB0_2:
	ret;

}


// ===== COMPILED SASS (sm_100) =====

	.target	sm_100

	.elftype	@"ET_EXEC"


//--------------------- .note.nv.tkinfo           --------------------------
	.section	.note.nv.tkinfo,"",@"SHT_NOTE"
	.sectionflags	@"SHF_NOTE_NV_TKINFO"
	.tkinfo
        /*0018*/ 	.word	0x00000002
        /*0030*/ 	.string	""
        /*0030*/ 	.string	"ptxas"
        /*0030*/ 	.string	"Cuda compilation tools, release 13.0, V13.0.88"
        /*0030*/ 	.string	"Build cuda_13.0.r13.0/compiler.36424714_0"
        /*0030*/ 	.string	"-arch sm_100 -m 64 "



//--------------------- .note.nv.cuinfo           --------------------------
	.section	.note.nv.cuinfo,"",@"SHT_NOTE"
	.sectionflags	@"SHF_NOTE_NV_CUINFO"
        /*0018*/ 	.short	0x0002
        /*001a*/ 	.short	0x0064
        /*001c*/ 	.short	0x0082
	.zero		2


//--------------------- .nv.info                  --------------------------
	.section	.nv.info,"",@"SHT_CUDA_INFO"
	.align	4


	//----- nvinfo : EIATTR_REGCOUNT
	.align		4
        /*0000*/ 	.byte	0x04, 0x2f
        /*0002*/ 	.short	(.L_1 - .L_0)
	.align		4
.L_0:
        /*0004*/ 	.word	index@(_Z12vectorAddGPUPfS_S_ii)
        /*0008*/ 	.word	0x0000000c


	//----- nvinfo : EIATTR_FRAME_SIZE
	.align		4
.L_1:
        /*000c*/ 	.byte	0x04, 0x11
        /*000e*/ 	.short	(.L_3 - .L_2)
	.align		4
.L_2:
        /*0010*/ 	.word	index@(_Z12vectorAddGPUPfS_S_ii)
        /*0014*/ 	.word	0x00000000


	//----- nvinfo : EIATTR_MIN_STACK_SIZE
	.align		4
.L_3:
        /*0018*/ 	.byte	0x04, 0x12
        /*001a*/ 	.short	(.L_5 - .L_4)
	.align		4
.L_4:
        /*001c*/ 	.word	index@(_Z12vectorAddGPUPfS_S_ii)
        /*0020*/ 	.word	0x00000000
.L_5:


//--------------------- .nv.compat                --------------------------
	.section	.nv.compat,"",@"SHT_CUDA_COMPAT_INFO"
	.align	4
        /*0000*/ 	.byte	0x02, 0x09, 0x00, 0x00, 0x02, 0x02, 0x01, 0x00, 0x02, 0x05, 0x05, 0x00, 0x03, 0x07, 0x01, 0x01
        /*0010*/ 	.byte	0x02, 0x03, 0x00, 0x00, 0x02, 0x06, 0x01, 0x00, 0x04, 0x0b, 0x08, 0x00, 0x09, 0x00, 0x00, 0x00
        /*0020*/ 	.byte	0x00, 0x00, 0x00, 0x00


//--------------------- .nv.info._Z12vectorAddGPUPfS_S_ii --------------------------
	.section	.nv.info._Z12vectorAddGPUPfS_S_ii,"",@"SHT_CUDA_INFO"
	.sectionflags	@""
	.align	4


	//----- nvinfo : EIATTR_CUDA_API_VERSION
	.align		4
        /*0000*/ 	.byte	0x04, 0x37
        /*0002*/ 	.short	(.L_7 - .L_6)
.L_6:
        /*0004*/ 	.word	0x00000082


	//----- nvinfo : EIATTR_KPARAM_INFO
	.align		4
.L_7:
        /*0008*/ 	.byte	0x04, 0x17
        /*000a*/ 	.short	(.L_9 - .L_8)
.L_8:
        /*000c*/ 	.word	0x00000000
        /*0010*/ 	.short	0x0004
        /*0012*/ 	.short	0x001c
        /*0014*/ 	.byte	0x00, 0xf0, 0x11, 0x00


	//----- nvinfo : EIATTR_KPARAM_INFO
	.align		4
.L_9:
        /*0018*/ 	.byte	0x04, 0x17
        /*001a*/ 	.short	(.L_11 - .L_10)
.L_10:
        /*001c*/ 	.word	0x00000000
        /*0020*/ 	.short	0x0003
        /*0022*/ 	.short	0x0018
        /*0024*/ 	.byte	0x00, 0xf0, 0x11, 0x00


	//----- nvinfo : EIATTR_KPARAM_INFO
	.align		4
.L_11:
        /*0028*/ 	.byte	0x04, 0x17
        /*002a*/ 	.short	(.L_13 - .L_12)
.L_12:
        /*002c*/ 	.word	0x00000000
        /*0030*/ 	.short	0x0002
        /*0032*/ 	.short	0x0010
        /*0034*/ 	.byte	0x00, 0xf5, 0x21, 0x00


	//----- nvinfo : EIATTR_KPARAM_INFO
	.align		4
.L_13:
        /*0038*/ 	.byte	0x04, 0x17
        /*003a*/ 	.short	(.L_15 - .L_14)
.L_14:
        /*003c*/ 	.word	0x00000000
        /*0040*/ 	.short	0x0001
        /*0042*/ 	.short	0x0008
        /*0044*/ 	.byte	0x00, 0xf5, 0x21, 0x00


	//----- nvinfo : EIATTR_KPARAM_INFO
	.align		4
.L_15:
        /*0048*/ 	.byte	0x04, 0x17
        /*004a*/ 	.short	(.L_17 - .L_16)
.L_16:
        /*004c*/ 	.word	0x00000000
        /*0050*/ 	.short	0x0000
        /*0052*/ 	.short	0x0000
        /*0054*/ 	.byte	0x00, 0xf5, 0x21, 0x00


	//----- nvinfo : EIATTR_SPARSE_MMA_MASK
	.align		4
.L_17:
        /*0058*/ 	.byte	0x03, 0x50
        /*005a*/ 	.short	0x0000


	//----- nvinfo : EIATTR_MAXREG_COUNT
	.align		4
        /*005c*/ 	.byte	0x03, 0x1b
        /*005e*/ 	.short	0x00ff


	//----- nvinfo : EIATTR_MERCURY_ISA_VERSION
	.align		4
        /*0060*/ 	.byte	0x03, 0x5f
        /*0062*/ 	.short	0x0101


	//----- nvinfo : EIATTR_VRC_CTA_INIT_COUNT
	.align		4
        /*0064*/ 	.byte	0x02, 0x4a
	.zero		1
	.zero		1


	//----- nvinfo : EIATTR_EXIT_INSTR_OFFSETS
	.align		4
        /*0068*/ 	.byte	0x04, 0x1c
        /*006a*/ 	.short	(.L_19 - .L_18)


	//   ....[0]....
.L_18:
        /*006c*/ 	.word	0x00000070


	//   ....[1]....
        /*0070*/ 	.word	0x00000150


	//----- nvinfo : EIATTR_CBANK_PARAM_SIZE
	.align		4
.L_19:
        /*0074*/ 	.byte	0x03, 0x19
        /*0076*/ 	.short	0x0020


	//----- nvinfo : EIATTR_PARAM_CBANK
	.align		4
        /*0078*/ 	.byte	0x04, 0x0a
        /*007a*/ 	.short	(.L_21 - .L_20)
	.align		4
.L_20:
        /*007c*/ 	.word	index@(.nv.constant0._Z12vectorAddGPUPfS_S_ii)
        /*0080*/ 	.short	0x0380
        /*0082*/ 	.short	0x0020


	//----- nvinfo : EIATTR_SW_WAR
	.align		4
.L_21:
        /*0084*/ 	.byte	0x04, 0x36
        /*0086*/ 	.short	(.L_23 - .L_22)
.L_22:
        /*0088*/ 	.word	0x00000008
.L_23:


//--------------------- .nv.callgraph             --------------------------
	.section	.nv.callgraph,"",@"SHT_CUDA_CALLGRAPH"
	.align	4
	.sectionentsize	8
	.align		4
        /*0000*/ 	.word	0x00000000
	.align		4
        /*0004*/ 	.word	0xffffffff
	.align		4
        /*0008*/ 	.word	0x00000000
	.align		4
        /*000c*/ 	.word	0xfffffffe
	.align		4
        /*0010*/ 	.word	0x00000000
	.align		4
        /*0014*/ 	.word	0xfffffffd
	.align		4
        /*0018*/ 	.word	0x00000000
	.align		4
        /*001c*/ 	.word	0xfffffffc


//--------------------- .text._Z12vectorAddGPUPfS_S_ii --------------------------
	.section	.text._Z12vectorAddGPUPfS_S_ii,"ax",@progbits
	.align	128
        .global         _Z12vectorAddGPUPfS_S_ii
        .type           _Z12vectorAddGPUPfS_S_ii,@function
        .size           _Z12vectorAddGPUPfS_S_ii,(.L_x_1 - _Z12vectorAddGPUPfS_S_ii)
        .other          _Z12vectorAddGPUPfS_S_ii,@"STO_CUDA_ENTRY STV_DEFAULT"
_Z12vectorAddGPUPfS_S_ii:
.text._Z12vectorAddGPUPfS_S_ii:
[----:B------:R-:W-:Y:S01]  /*0000*/  LDC R1, c[0x0][0x37c] ;  /* 0x0000df00ff017b82 */ /* 0x000fe20000000800 */
[----:B------:R-:W0:Y:S07]  /*0010*/  S2R R3, SR_TID.X ;  /* 0x0000000000037919 */ /* 0x000e2e0000002100 */
[----:B------:R-:W0:Y:S01]  /*0020*/  S2UR UR4, SR_CTAID.X ;  /* 0x00000000000479c3 */ /* 0x000e220000002500 */
[----:B------:R-:W1:Y:S07]  /*0030*/  LDCU UR5, c[0x0][0x398] ;  /* 0x00007300ff0577ac */ /* 0x000e6e0008000800 */
[----:B------:R-:W0:Y:S02]  /*0040*/  LDC R0, c[0x0][0x360] ;  /* 0x0000d800ff007b82 */ /* 0x000e240000000800 */
[----:B0-----:R-:W-:-:S05]  /*0050*/  IMAD R0, R0, UR4, R3 ;  /* 0x0000000400007c24 */ /* 0x001fca000f8e0203 */
[----:B-1----:R-:W-:-:S13]  /*0060*/  ISETP.GE.AND P0, PT, R0, UR5, PT ;  /* 0x0000000500007c0c */ /* 0x002fda000bf06270 */
[----:B------:R-:W-:Y:S05]  /*0070*/  @P0 EXIT ;  /* 0x000000000000094d */ /* 0x000fea0003800000 */
[----:B------:R-:W0:Y:S01]  /*0080*/  LDC.64 R2, c[0x0][0x380] ;  /* 0x0000e000ff027b82 */ /* 0x000e220000000a00 */
[----:B------:R-:W1:Y:S01]  /*0090*/  LDCU UR6, c[0x0][0x39c] ;  /* 0x00007380ff0677ac */ /* 0x000e620008000800 */
[----:B------:R-:W2:Y:S06]  /*00a0*/  LDCU.64 UR4, c[0x0][0x358] ;  /* 0x00006b00ff0477ac */ /* 0x000eac0008000a00 */
[----:B------:R-:W3:Y:S08]  /*00b0*/  LDC.64 R4, c[0x0][0x388] ;  /* 0x0000e200ff047b82 */ /* 0x000ef00000000a00 */
[----:B------:R-:W4:Y:S01]  /*00c0*/  LDC.64 R6, c[0x0][0x390] ;  /* 0x0000e400ff067b82 */ /* 0x000f220000000a00 */
[----:B-1----:R-:W-:-:S05]  /*00d0*/  IADD3 R9, PT, PT, R0, UR6, RZ ;  /* 0x0000000600097c10 */ /* 0x002fca000fffe0ff */
[----:B0-----:R-:W-:-:S06]  /*00e0*/  IMAD.WIDE R2, R9, 0x4, R2 ;  /* 0x0000000409027825 */ /* 0x001fcc00078e0202 */
[----:B--2---:R-:W2:Y:S01]  /*00f0*/  LDG.E R2, desc[UR4][R2.64] ;  /* 0x0000000402027981 */ /* 0x004ea2000c1e1900 */
[----:B---3--:R-:W-:-:S06]  /*0100*/  IMAD.WIDE R4, R9, 0x4, R4 ;  /* 0x0000000409047825 */ /* 0x008fcc00078e0204 */
[----:B------:R-:W2:Y:S01]  /*0110*/  LDG.E R5, desc[UR4][R4.64] ;  /* 0x0000000404057981 */ /* 0x000ea2000c1e1900 */
[----:B----4-:R-:W-:-:S04]  /*0120*/  IMAD.WIDE R6, R9, 0x4, R6 ;  /* 0x0000000409067825 */ /* 0x010fc800078e0206 */
[----:B--2---:R-:W-:-:S05]  /*0130*/  FADD R9, R2, R5 ;  /* 0x0000000502097221 */ /* 0x004fca0000000000 */
[----:B------:R-:W-:Y:S01]  /*0140*/  STG.E desc[UR4][R6.64], R9 ;  /* 0x0000000906007986 */ /* 0x000fe2000c101904 */
[----:B------:R-:W-:Y:S05]  /*0150*/  EXIT ;  /* 0x000000000000794d */ /* 0x000fea0003800000 */
.L_x_0:
[----:B------:R-:W-:-:S00]  /*0160*/  BRA `(.L_x_0) ;  /* 0xfffffffc00fc7947 */ /* 0x000fc0000383ffff */
[----:B------:R-:W-:-:S00]  /*0170*/  NOP ;  /* 0x0000000000007918 */ /* 0x000fc00000000000 */
        /* <DEDUP_REMOVED lines=8> */
.L_x_1:


//--------------------- .nv.shared.reserved.0     --------------------------
	.section	.nv.shared.reserved.0,"aw",@nobits
	.weak		__nv_reservedSMEM_offset_0_alias
	.size		__nv_reservedSMEM_offset_0_alias, 0, 64
	.other		__nv_reservedSMEM_offset_0_alias,@"STO_CUDA_RESERVED_SHARED STV_DEFAULT"
__nv_reservedSMEM_offset_0_alias:
	.zero		0
	.zero		64


//--------------------- .nv.constant0._Z12vectorAddGPUPfS_S_ii --------------------------
	.section	.nv.constant0._Z12vectorAddGPUPfS_S_ii,"a",@progbits
	.sectionflags	@""
	.align	4
.nv.constant0._Z12vectorAddGPUPfS_S_ii:
	.zero		928


//--------------------- SYMBOLS --------------------------

	.type		.nv.reservedSmem.offset0,@object
	.size		.nv.reservedSmem.offset0,0x4
